//
// Generated by NVIDIA NVVM Compiler
//
// Compiler Build ID: CL-36424714
// Cuda compilation tools, release 13.0, V13.0.88
// Based on NVVM 20.0.0
//

.version 9.0
.target sm_100
.address_size 64

	// .globl	_Z14selection_sortPii

.visible .entry _Z14selection_sortPii(
	.param .u64 .ptr .align 1 _Z14selection_sortPii_param_0,
	.param .u32 _Z14selection_sortPii_param_1
)
{
	.reg .pred 	%p<44>;
	.reg .b16 	%rs<15>;
	.reg .b32 	%r<178>;
	.reg .b64 	%rd<77>;

	ld.param.u64 	%rd3, [_Z14selection_sortPii_param_0];
	ld.param.u32 	%r33, [_Z14selection_sortPii_param_1];
	cvta.to.global.u64 	%rd1, %rd3;
	mov.u32 	%r34, %tid.x;
	setp.ne.s32 	%p1, %r34, 0;
	@%p1 bra 	$L__BB0_18;
	add.s32 	%r1, %r33, -1;
	setp.lt.s32 	%p2, %r33, 2;
	@%p2 bra 	$L__BB0_18;
	add.s32 	%r2, %r33, -2;
	cvt.u16.u32 	%rs1, %r33;
	mov.b32 	%r164, 0;
	mov.b16 	%rs13, 0;
	mov.u16 	%rs14, %rs13;
$L__BB0_3:
	mov.u32 	%r3, %r164;
	sub.s32 	%r4, %r1, %r3;
	sub.s32 	%r37, %r2, %r3;
	add.s32 	%r164, %r3, 1;
	setp.lt.u32 	%p3, %r37, 15;
	mov.u32 	%r172, %r164;
	mov.u32 	%r177, %r3;
	@%p3 bra 	$L__BB0_7;
	and.b32  	%r38, %r4, -16;
	neg.s32 	%r165, %r38;
	mov.u32 	%r166, %r3;
	mov.u32 	%r177, %r3;
$L__BB0_5:
	.pragma "nounroll";
	add.s32 	%r39, %r166, 1;
	mul.wide.u32 	%rd4, %r39, 4;
	add.s64 	%rd5, %rd1, %rd4;
	ld.global.u32 	%r40, [%rd5];
	mul.wide.s32 	%rd6, %r177, 4;
	add.s64 	%rd7, %rd1, %rd6;
	ld.global.u32 	%r41, [%rd7];
	setp.lt.s32 	%p4, %r40, %r41;
	selp.b32 	%r42, %r39, %r177, %p4;
	ld.global.u32 	%r43, [%rd5+4];
	mul.wide.s32 	%rd8, %r42, 4;
	add.s64 	%rd9, %rd1, %rd8;
	ld.global.u32 	%r44, [%rd9];
	setp.lt.s32 	%p5, %r43, %r44;
	add.s32 	%r45, %r166, 2;
	selp.b32 	%r46, %r45, %r42, %p5;
	ld.global.u32 	%r47, [%rd5+8];
	mul.wide.s32 	%rd10, %r46, 4;
	add.s64 	%rd11, %rd1, %rd10;
	ld.global.u32 	%r48, [%rd11];
	setp.lt.s32 	%p6, %r47, %r48;
	add.s32 	%r49, %r166, 3;
	selp.b32 	%r50, %r49, %r46, %p6;
	ld.global.u32 	%r51, [%rd5+12];
	mul.wide.s32 	%rd12, %r50, 4;
	add.s64 	%rd13, %rd1, %rd12;
	ld.global.u32 	%r52, [%rd13];
	setp.lt.s32 	%p7, %r51, %r52;
	add.s32 	%r53, %r166, 4;
	selp.b32 	%r54, %r53, %r50, %p7;
	ld.global.u32 	%r55, [%rd5+16];
	mul.wide.s32 	%rd14, %r54, 4;
	add.s64 	%rd15, %rd1, %rd14;
	ld.global.u32 	%r56, [%rd15];
	setp.lt.s32 	%p8, %r55, %r56;
	add.s32 	%r57, %r166, 5;
	selp.b32 	%r58, %r57, %r54, %p8;
	ld.global.u32 	%r59, [%rd5+20];
	mul.wide.s32 	%rd16, %r58, 4;
	add.s64 	%rd17, %rd1, %rd16;
	ld.global.u32 	%r60, [%rd17];
	setp.lt.s32 	%p9, %r59, %r60;
	add.s32 	%r61, %r166, 6;
	selp.b32 	%r62, %r61, %r58, %p9;
	ld.global.u32 	%r63, [%rd5+24];
	mul.wide.s32 	%rd18, %r62, 4;
	add.s64 	%rd19, %rd1, %rd18;
	ld.global.u32 	%r64, [%rd19];
	setp.lt.s32 	%p10, %r63, %r64;
	add.s32 	%r65, %r166, 7;
	selp.b32 	%r66, %r65, %r62, %p10;
	ld.global.u32 	%r67, [%rd5+28];
	mul.wide.s32 	%rd20, %r66, 4;
	add.s64 	%rd21, %rd1, %rd20;
	ld.global.u32 	%r68, [%rd21];
	setp.lt.s32 	%p11, %r67, %r68;
	add.s32 	%r69, %r166, 8;
	selp.b32 	%r70, %r69, %r66, %p11;
	ld.global.u32 	%r71, [%rd5+32];
	mul.wide.s32 	%rd22, %r70, 4;
	add.s64 	%rd23, %rd1, %rd22;
	ld.global.u32 	%r72, [%rd23];
	setp.lt.s32 	%p12, %r71, %r72;
	add.s32 	%r73, %r166, 9;
	selp.b32 	%r74, %r73, %r70, %p12;
	ld.global.u32 	%r75, [%rd5+36];
	mul.wide.s32 	%rd24, %r74, 4;
	add.s64 	%rd25, %rd1, %rd24;
	ld.global.u32 	%r76, [%rd25];
	setp.lt.s32 	%p13, %r75, %r76;
	add.s32 	%r77, %r166, 10;
	selp.b32 	%r78, %r77, %r74, %p13;
	ld.global.u32 	%r79, [%rd5+40];
	mul.wide.s32 	%rd26, %r78, 4;
	add.s64 	%rd27, %rd1, %rd26;
	ld.global.u32 	%r80, [%rd27];
	setp.lt.s32 	%p14, %r79, %r80;
	add.s32 	%r81, %r166, 11;
	selp.b32 	%r82, %r81, %r78, %p14;
	ld.global.u32 	%r83, [%rd5+44];
	mul.wide.s32 	%rd28, %r82, 4;
	add.s64 	%rd29, %rd1, %rd28;
	ld.global.u32 	%r84, [%rd29];
	setp.lt.s32 	%p15, %r83, %r84;
	add.s32 	%r85, %r166, 12;
	selp.b32 	%r86, %r85, %r82, %p15;
	ld.global.u32 	%r87, [%rd5+48];
	mul.wide.s32 	%rd30, %r86, 4;
	add.s64 	%rd31, %rd1, %rd30;
	ld.global.u32 	%r88, [%rd31];
	setp.lt.s32 	%p16, %r87, %r88;
	add.s32 	%r89, %r166, 13;
	selp.b32 	%r90, %r89, %r86, %p16;
	ld.global.u32 	%r91, [%rd5+52];
	mul.wide.s32 	%rd32, %r90, 4;
	add.s64 	%rd33, %rd1, %rd32;
	ld.global.u32 	%r92, [%rd33];
	setp.lt.s32 	%p17, %r91, %r92;
	add.s32 	%r93, %r166, 14;
	selp.b32 	%r94, %r93, %r90, %p17;
	ld.global.u32 	%r95, [%rd5+56];
	mul.wide.s32 	%rd34, %r94, 4;
	add.s64 	%rd35, %rd1, %rd34;
	ld.global.u32 	%r96, [%rd35];
	setp.lt.s32 	%p18, %r95, %r96;
	add.s32 	%r97, %r166, 15;
	selp.b32 	%r98, %r97, %r94, %p18;
	ld.global.u32 	%r99, [%rd5+60];
	mul.wide.s32 	%rd36, %r98, 4;
	add.s64 	%rd37, %rd1, %rd36;
	ld.global.u32 	%r100, [%rd37];
	setp.lt.s32 	%p19, %r99, %r100;
	add.s32 	%r166, %r166, 16;
	selp.b32 	%r177, %r166, %r98, %p19;
	add.s32 	%r165, %r165, 16;
	setp.ne.s32 	%p20, %r165, 0;
	@%p20 bra 	$L__BB0_5;
	add.s32 	%r172, %r166, 1;
$L__BB0_7:
	and.b32  	%r101, %r4, 15;
	setp.eq.s32 	%p21, %r101, 0;
	@%p21 bra 	$L__BB0_17;
	not.b16 	%rs9, %rs14;
	add.s16 	%rs10, %rs9, %rs1;
	cvt.u32.u16 	%r103, %rs10;
	and.b32  	%r17, %r103, 15;
	add.s32 	%r104, %r17, -1;
	setp.lt.u32 	%p22, %r104, 7;
	@%p22 bra 	$L__BB0_10;
	mul.wide.u32 	%rd38, %r172, 4;
	add.s64 	%rd39, %rd1, %rd38;
	ld.global.u32 	%r105, [%rd39];
	mul.wide.s32 	%rd40, %r177, 4;
	add.s64 	%rd41, %rd1, %rd40;
	ld.global.u32 	%r106, [%rd41];
	setp.lt.s32 	%p23, %r105, %r106;
	selp.b32 	%r107, %r172, %r177, %p23;
	add.s32 	%r108, %r172, 1;
	ld.global.u32 	%r109, [%rd39+4];
	mul.wide.s32 	%rd42, %r107, 4;
	add.s64 	%rd43, %rd1, %rd42;
	ld.global.u32 	%r110, [%rd43];
	setp.lt.s32 	%p24, %r109, %r110;
	selp.b32 	%r111, %r108, %r107, %p24;
	add.s32 	%r112, %r172, 2;
	ld.global.u32 	%r113, [%rd39+8];
	mul.wide.s32 	%rd44, %r111, 4;
	add.s64 	%rd45, %rd1, %rd44;
	ld.global.u32 	%r114, [%rd45];
	setp.lt.s32 	%p25, %r113, %r114;
	selp.b32 	%r115, %r112, %r111, %p25;
	add.s32 	%r116, %r172, 3;
	ld.global.u32 	%r117, [%rd39+12];
	mul.wide.s32 	%rd46, %r115, 4;
	add.s64 	%rd47, %rd1, %rd46;
	ld.global.u32 	%r118, [%rd47];
	setp.lt.s32 	%p26, %r117, %r118;
	selp.b32 	%r119, %r116, %r115, %p26;
	add.s32 	%r120, %r172, 4;
	ld.global.u32 	%r121, [%rd39+16];
	mul.wide.s32 	%rd48, %r119, 4;
	add.s64 	%rd49, %rd1, %rd48;
	ld.global.u32 	%r122, [%rd49];
	setp.lt.s32 	%p27, %r121, %r122;
	selp.b32 	%r123, %r120, %r119, %p27;
	add.s32 	%r124, %r172, 5;
	ld.global.u32 	%r125, [%rd39+20];
	mul.wide.s32 	%rd50, %r123, 4;
	add.s64 	%rd51, %rd1, %rd50;
	ld.global.u32 	%r126, [%rd51];
	setp.lt.s32 	%p28, %r125, %r126;
	selp.b32 	%r127, %r124, %r123, %p28;
	add.s32 	%r128, %r172, 6;
	ld.global.u32 	%r129, [%rd39+24];
	mul.wide.s32 	%rd52, %r127, 4;
	add.s64 	%rd53, %rd1, %rd52;
	ld.global.u32 	%r130, [%rd53];
	setp.lt.s32 	%p29, %r129, %r130;
	selp.b32 	%r131, %r128, %r127, %p29;
	add.s32 	%r132, %r172, 7;
	ld.global.u32 	%r133, [%rd39+28];
	mul.wide.s32 	%rd54, %r131, 4;
	add.s64 	%rd55, %rd1, %rd54;
	ld.global.u32 	%r134, [%rd55];
	setp.lt.s32 	%p30, %r133, %r134;
	selp.b32 	%r177, %r132, %r131, %p30;
	add.s32 	%r172, %r172, 8;
$L__BB0_10:
	and.b32  	%r135, %r17, 7;
	setp.eq.s32 	%p31, %r135, 0;
	@%p31 bra 	$L__BB0_17;
	not.b16 	%rs11, %rs13;
	add.s16 	%rs12, %rs11, %rs1;
	cvt.u32.u16 	%r137, %rs12;
	and.b32  	%r138, %r137, 7;
	and.b32  	%r23, %r137, 3;
	add.s32 	%r139, %r138, -1;
	setp.lt.u32 	%p32, %r139, 3;
	@%p32 bra 	$L__BB0_13;
	mul.wide.u32 	%rd56, %r172, 4;
	add.s64 	%rd57, %rd1, %rd56;
	ld.global.u32 	%r140, [%rd57];
	mul.wide.s32 	%rd58, %r177, 4;
	add.s64 	%rd59, %rd1, %rd58;
	ld.global.u32 	%r141, [%rd59];
	setp.lt.s32 	%p33, %r140, %r141;
	selp.b32 	%r142, %r172, %r177, %p33;
	add.s32 	%r143, %r172, 1;
	ld.global.u32 	%r144, [%rd57+4];
	mul.wide.s32 	%rd60, %r142, 4;
	add.s64 	%rd61, %rd1, %rd60;
	ld.global.u32 	%r145, [%rd61];
	setp.lt.s32 	%p34, %r144, %r145;
	selp.b32 	%r146, %r143, %r142, %p34;
	add.s32 	%r147, %r172, 2;
	ld.global.u32 	%r148, [%rd57+8];
	mul.wide.s32 	%rd62, %r146, 4;
	add.s64 	%rd63, %rd1, %rd62;
	ld.global.u32 	%r149, [%rd63];
	setp.lt.s32 	%p35, %r148, %r149;
	selp.b32 	%r150, %r147, %r146, %p35;
	add.s32 	%r151, %r172, 3;
	ld.global.u32 	%r152, [%rd57+12];
	mul.wide.s32 	%rd64, %r150, 4;
	add.s64 	%rd65, %rd1, %rd64;
	ld.global.u32 	%r153, [%rd65];
	setp.lt.s32 	%p36, %r152, %r153;
	selp.b32 	%r177, %r151, %r150, %p36;
	add.s32 	%r172, %r172, 4;
$L__BB0_13:
	setp.eq.s32 	%p37, %r23, 0;
	@%p37 bra 	$L__BB0_17;
	mul.wide.u32 	%rd66, %r172, 4;
	add.s64 	%rd2, %rd1, %rd66;
	ld.global.u32 	%r154, [%rd2];
	mul.wide.s32 	%rd67, %r177, 4;
	add.s64 	%rd68, %rd1, %rd67;
	ld.global.u32 	%r155, [%rd68];
	setp.lt.s32 	%p38, %r154, %r155;
	selp.b32 	%r177, %r172, %r177, %p38;
	setp.eq.s32 	%p39, %r23, 1;
	@%p39 bra 	$L__BB0_17;
	add.s32 	%r156, %r172, 1;
	ld.global.u32 	%r157, [%rd2+4];
	mul.wide.s32 	%rd69, %r177, 4;
	add.s64 	%rd70, %rd1, %rd69;
	ld.global.u32 	%r158, [%rd70];
	setp.lt.s32 	%p40, %r157, %r158;
	selp.b32 	%r177, %r156, %r177, %p40;
	setp.eq.s32 	%p41, %r23, 2;
	@%p41 bra 	$L__BB0_17;
	add.s32 	%r159, %r172, 2;
	ld.global.u32 	%r160, [%rd2+8];
	mul.wide.s32 	%rd71, %r177, 4;
	add.s64 	%rd72, %rd1, %rd71;
	ld.global.u32 	%r161, [%rd72];
	setp.lt.s32 	%p42, %r160, %r161;
	selp.b32 	%r177, %r159, %r177, %p42;
$L__BB0_17:
	mul.wide.u32 	%rd73, %r3, 4;
	add.s64 	%rd74, %rd1, %rd73;
	ld.global.u32 	%r162, [%rd74];
	mul.wide.s32 	%rd75, %r177, 4;
	add.s64 	%rd76, %rd1, %rd75;
	ld.global.u32 	%r163, [%rd76];
	st.global.u32 	[%rd74], %r163;
	st.global.u32 	[%rd76], %r162;
	setp.ne.s32 	%p43, %r164, %r1;
	add.s16 	%rs14, %rs14, 1;
	add.s16 	%rs13, %rs13, 1;
	@%p43 bra 	$L__BB0_3;
$L__BB0_18:
	ret;

}


// ===== COMPILED SASS (sm_100) =====

	.target	sm_100

	.elftype	@"ET_EXEC"


//--------------------- .note.nv.tkinfo           --------------------------
	.section	.note.nv.tkinfo,"",@"SHT_NOTE"
	.sectionflags	@"SHF_NOTE_NV_TKINFO"
	.tkinfo
        /*0018*/ 	.word	0x00000002
        /*0030*/ 	.string	""
        /*0030*/ 	.string	"ptxas"
        /*0030*/ 	.string	"Cuda compilation tools, release 13.0, V13.0.88"
        /*0030*/ 	.string	"Build cuda_13.0.r13.0/compiler.36424714_0"
        /*0030*/ 	.string	"-arch sm_100 -m 64 "



//--------------------- .note.nv.cuinfo           --------------------------
	.section	.note.nv.cuinfo,"",@"SHT_NOTE"
	.sectionflags	@"SHF_NOTE_NV_CUINFO"
        /*0018*/ 	.short	0x0002
        /*001a*/ 	.short	0x0064
        /*001c*/ 	.short	0x0082
	.zero		2


//--------------------- .nv.info                  --------------------------
	.section	.nv.info,"",@"SHT_CUDA_INFO"
	.align	4


	//----- nvinfo : EIATTR_REGCOUNT
	.align		4
        /*0000*/ 	.byte	0x04, 0x2f
        /*0002*/ 	.short	(.L_1 - .L_0)
	.align		4
.L_0:
        /*0004*/ 	.word	index@(_Z14selection_sortPii)
        /*0008*/ 	.word	0x00000016


	//----- nvinfo : EIATTR_FRAME_SIZE
	.align		4
.L_1:
        /*000c*/ 	.byte	0x04, 0x11
        /*000e*/ 	.short	(.L_3 - .L_2)
	.align		4
.L_2:
        /*0010*/ 	.word	index@(_Z14selection_sortPii)
        /*0014*/ 	.word	0x00000000


	//----- nvinfo : EIATTR_MIN_STACK_SIZE
	.align		4
.L_3:
        /*0018*/ 	.byte	0x04, 0x12
        /*001a*/ 	.short	(.L_5 - .L_4)
	.align		4
.L_4:
        /*001c*/ 	.word	index@(_Z14selection_sortPii)
        /*0020*/ 	.word	0x00000000
.L_5:


//--------------------- .nv.compat                --------------------------
	.section	.nv.compat,"",@"SHT_CUDA_COMPAT_INFO"
	.align	4
        /*0000*/ 	.byte	0x02, 0x09, 0x00, 0x00, 0x02, 0x02, 0x01, 0x00, 0x02, 0x05, 0x05, 0x00, 0x03, 0x07, 0x01, 0x01
        /*0010*/ 	.byte	0x02, 0x03, 0x00, 0x00, 0x02, 0x06, 0x01, 0x00, 0x04, 0x0b, 0x08, 0x00, 0x09, 0x00, 0x00, 0x00
        /*0020*/ 	.byte	0x00, 0x00, 0x00, 0x00


//--------------------- .nv.info._Z14selection_sortPii --------------------------
	.section	.nv.info._Z14selection_sortPii,"",@"SHT_CUDA_INFO"
	.sectionflags	@""
	.align	4


	//----- nvinfo : EIATTR_CUDA_API_VERSION
	.align		4
        /*0000*/ 	.byte	0x04, 0x37
        /*0002*/ 	.short	(.L_7 - .L_6)
.L_6:
        /*0004*/ 	.word	0x00000082


	//----- nvinfo : EIATTR_KPARAM_INFO
	.align		4
.L_7:
        /*0008*/ 	.byte	0x04, 0x17
        /*000a*/ 	.short	(.L_9 - .L_8)
.L_8:
        /*000c*/ 	.word	0x00000000
        /*0010*/ 	.short	0x0001
        /*0012*/ 	.short	0x0008
        /*0014*/ 	.byte	0x00, 0xf0, 0x11, 0x00


	//----- nvinfo : EIATTR_KPARAM_INFO
	.align		4
.L_9:
        /*0018*/ 	.byte	0x04, 0x17
        /*001a*/ 	.short	(.L_11 - .L_10)
.L_10:
        /*001c*/ 	.word	0x00000000
        /*0020*/ 	.short	0x0000
        /*0022*/ 	.short	0x0000
        /*0024*/ 	.byte	0x00, 0xf5, 0x21, 0x00


	//----- nvinfo : EIATTR_SPARSE_MMA_MASK
	.align		4
.L_11:
        /*0028*/ 	.byte	0x03, 0x50
        /*002a*/ 	.short	0x0000


	//----- nvinfo : EIATTR_MAXREG_COUNT
	.align		4
        /*002c*/ 	.byte	0x03, 0x1b
        /*002e*/ 	.short	0x00ff


	//----- nvinfo : EIATTR_MERCURY_ISA_VERSION
	.align		4
        /*0030*/ 	.byte	0x03, 0x5f
        /*0032*/ 	.short	0x0101


	//----- nvinfo : EIATTR_VRC_CTA_INIT_COUNT
	.align		4
        /*0034*/ 	.byte	0x02, 0x4a
	.zero		1
	.zero		1


	//----- nvinfo : EIATTR_EXIT_INSTR_OFFSETS
	.align		4
        /*0038*/ 	.byte	0x04, 0x1c
        /*003a*/ 	.short	(.L_13 - .L_12)


	//   ....[0]....
.L_12:
        /*003c*/ 	.word	0x00000030


	//   ....[1]....
        /*0040*/ 	.word	0x00000060


	//   ....[2]....
        /*0044*/ 	.word	0x00000e80


	//----- nvinfo : EIATTR_CBANK_PARAM_SIZE
	.align		4
.L_13:
        /*0048*/ 	.byte	0x03, 0x19
        /*004a*/ 	.short	0x000c


	//----- nvinfo : EIATTR_PARAM_CBANK
	.align		4
        /*004c*/ 	.byte	0x04, 0x0a
        /*004e*/ 	.short	(.L_15 - .L_14)
	.align		4
.L_14:
        /*0050*/ 	.word	index@(.nv.constant0._Z14selection_sortPii)
        /*0054*/ 	.short	0x0380
        /*0056*/ 	.short	0x000c


	//----- nvinfo : EIATTR_SW_WAR
	.align		4
.L_15:
        /*0058*/ 	.byte	0x04, 0x36
        /*005a*/ 	.short	(.L_17 - .L_16)
.L_16:
        /*005c*/ 	.word	0x00000008
.L_17:


//--------------------- .nv.callgraph             --------------------------
	.section	.nv.callgraph,"",@"SHT_CUDA_CALLGRAPH"
	.align	4
	.sectionentsize	8
	.align		4
        /*0000*/ 	.word	0x00000000
	.align		4
        /*0004*/ 	.word	0xffffffff
	.align		4
        /*0008*/ 	.word	0x00000000
	.align		4
        /*000c*/ 	.word	0xfffffffe
	.align		4
        /*0010*/ 	.word	0x00000000
	.align		4
        /*0014*/ 	.word	0xfffffffd
	.align		4
        /*0018*/ 	.word	0x00000000
	.align		4
        /*001c*/ 	.word	0xfffffffc


//--------------------- .text._Z14selection_sortPii --------------------------
	.section	.text._Z14selection_sortPii,"ax",@progbits
	.align	128
        .global         _Z14selection_sortPii
        .type           _Z14selection_sortPii,@function
        .size           _Z14selection_sortPii,(.L_x_7 - _Z14selection_sortPii)
        .other          _Z14selection_sortPii,@"STO_CUDA_ENTRY STV_DEFAULT"
_Z14selection_sortPii:
.text._Z14selection_sortPii:
[----:B------:R-:W-:Y:S01]  /*0000*/  LDC R1, c[0x0][0x37c] ;  /* 0x0000df00ff017b82 */ /* 0x000fe20000000800 */
[----:B------:R-:W0:Y:S02]  /*0010*/  S2R R0, SR_TID.X ;  /* 0x0000000000007919 */ /* 0x000e240000002100 */
[----:B0-----:R-:W-:-:S13]  /*0020*/  ISETP.NE.AND P0, PT, R0, RZ, PT ;  /* 0x000000ff0000720c */ /* 0x001fda0003f05270 */
[----:B------:R-:W-:Y:S05]  /*0030*/  @P0 EXIT ;  /* 0x000000000000094d */ /* 0x000fea0003800000 */
[----:B------:R-:W0:Y:S02]  /*0040*/  LDC R0, c[0x0][0x388] ;  /* 0x0000e200ff007b82 */ /* 0x000e240000000800 */
[----:B0-----:R-:W-:-:S13]  /*0050*/  ISETP.GE.AND P0, PT, R0, 0x2, PT ;  /* 0x000000020000780c */ /* 0x001fda0003f06270 */
[----:B------:R-:W-:Y:S05]  /*0060*/  @!P0 EXIT ;  /* 0x000000000000894d */ /* 0x000fea0003800000 */
[----:B------:R-:W-:Y:S01]  /*0070*/  VIADD R0, R0, 0xffffffff ;  /* 0xffffffff00007836 */ /* 0x000fe20000000000 */
[----:B------:R-:W-:Y:S01]  /*0080*/  PRMT R2, RZ, 0x7610, R2 ;  /* 0x00007610ff027816 */ /* 0x000fe20000000002 */
[----:B------:R-:W0:Y:S01]  /*0090*/  LDCU.U16 UR6, c[0x0][0x388] ;  /* 0x00007100ff0677ac */ /* 0x000e220008000400 */
[----:B------:R-:W-:Y:S01]  /*00a0*/  PRMT R3, RZ, 0x7610, R3 ;  /* 0x00007610ff037816 */ /* 0x000fe20000000003 */
[----:B------:R-:W1:Y:S01]  /*00b0*/  LDCU.64 UR8, c[0x0][0x358] ;  /* 0x00006b00ff0877ac */ /* 0x000e620008000a00 */
[----:B------:R-:W-:-:S05]  /*00c0*/  UMOV UR4, URZ ;  /* 0x000000ff00047c82 */ /* 0x000fca0008000000 */
.L_x_5:
[----:B--2---:R-:W2:Y:S01]  /*00d0*/  LDCU UR5, c[0x0][0x388] ;  /* 0x00007100ff0577ac */ /* 0x004ea20008000800 */
[----:B------:R-:W-:Y:S02]  /*00e0*/  IMAD.U32 R4, RZ, RZ, UR4 ;  /* 0x00000004ff047e24 */ /* 0x000fe4000f8e00ff */
[----:B------:R-:W-:-:S03]  /*00f0*/  VIADD R18, R0, -UR4 ;  /* 0x8000000400127c36 */ /* 0x000fc60008000000 */
[----:B------:R-:W-:Y:S01]  /*0100*/  MOV R11, R4 ;  /* 0x00000004000b7202 */ /* 0x000fe20000000f00 */
[----:B--2---:R-:W-:Y:S02]  /*0110*/  UIADD3 UR5, UPT, UPT, -UR4, -0x2, UR5 ;  /* 0xfffffffe04057890 */ /* 0x004fe4000fffe105 */
[----:B------:R-:W-:Y:S02]  /*0120*/  UIADD3 UR4, UPT, UPT, UR4, 0x1, URZ ;  /* 0x0000000104047890 */ /* 0x000fe4000fffe0ff */
[----:B------:R-:W-:-:S04]  /*0130*/  UISETP.GE.U32.AND UP0, UPT, UR5, 0xf, UPT ;  /* 0x0000000f0500788c */ /* 0x000fc8000bf06070 */
[----:B------:R-:W-:-:S05]  /*0140*/  IMAD.U32 R6, RZ, RZ, UR4 ;  /* 0x00000004ff067e24 */ /* 0x000fca000f8e00ff */
[----:B------:R-:W-:Y:S05]  /*0150*/  BRA.U !UP0, `(.L_x_0) ;  /* 0x0000000508707547 */ /* 0x000fea000b800000 */
[----:B------:R-:W-:Y:S01]  /*0160*/  LOP3.LUT R5, R18, 0xfffffff0, RZ, 0xc0, !PT ;  /* 0xfffffff012057812 */ /* 0x000fe200078ec0ff */
[----:B------:R-:W-:Y:S01]  /*0170*/  IMAD.MOV.U32 R10, RZ, RZ, R4 ;  /* 0x000000ffff0a7224 */ /* 0x000fe200078e0004 */
[----:B------:R-:W-:-:S03]  /*0180*/  MOV R11, R4 ;  /* 0x00000004000b7202 */ /* 0x000fc60000000f00 */
[----:B------:R-:W-:-:S07]  /*0190*/  IMAD.MOV R5, RZ, RZ, -R5 ;  /* 0x000000ffff057224 */ /* 0x000fce00078e0a05 */
.L_x_1:
[----:B------:R-:W2:Y:S01]  /*01a0*/  LDC.64 R8, c[0x0][0x380] ;  /* 0x0000e000ff087b82 */ /* 0x000ea20000000a00 */
[----:B------:R-:W-:Y:S02]  /*01b0*/  VIADD R14, R10, 0x1 ;  /* 0x000000010a0e7836 */ /* 0x000fe40000000000 */
[----:B--2---:R-:W-:-:S04]  /*01c0*/  IMAD.WIDE R12, R11, 0x4, R8 ;  /* 0x000000040b0c7825 */ /* 0x004fc800078e0208 */
[----:B------:R-:W-:Y:S02]  /*01d0*/  IMAD.WIDE.U32 R6, R14, 0x4, R8 ;  /* 0x000000040e067825 */ /* 0x000fe400078e0008 */
[----:B-1----:R-:W2:Y:S04]  /*01e0*/  LDG.E R12, desc[UR8][R12.64] ;  /* 0x000000080c0c7981 */ /* 0x002ea8000c1e1900 */
[----:B------:R-:W2:Y:S04]  /*01f0*/  LDG.E R15, desc[UR8][R6.64] ;  /* 0x00000008060f7981 */ /* 0x000ea8000c1e1900 */
[----:B------:R-:W3:Y:S04]  /*0200*/  LDG.E R16, desc[UR8][R6.64+0x4] ;  /* 0x0000040806107981 */ /* 0x000ee8000c1e1900 */
[----:B------:R-:W4:Y:S01]  /*0210*/  LDG.E R19, desc[UR8][R6.64+0x8] ;  /* 0x0000080806137981 */ /* 0x000f22000c1e1900 */
[----:B--2---:R-:W-:-:S04]  /*0220*/  ISETP.GE.AND P0, PT, R15, R12, PT ;  /* 0x0000000c0f00720c */ /* 0x004fc80003f06270 */
[----:B------:R-:W-:-:S05]  /*0230*/  SEL R11, R14, R11, !P0 ;  /* 0x0000000b0e0b7207 */ /* 0x000fca0004000000 */
[----:B------:R-:W-:-:S06]  /*0240*/  IMAD.WIDE R14, R11, 0x4, R8 ;  /* 0x000000040b0e7825 */ /* 0x000fcc00078e0208 */
[----:B------:R-:W3:Y:S02]  /*0250*/  LDG.E R15, desc[UR8][R14.64] ;  /* 0x000000080e0f7981 */ /* 0x000ee4000c1e1900 */
[----:B---3--:R-:W-:-:S13]  /*0260*/  ISETP.GE.AND P0, PT, R16, R15, PT ;  /* 0x0000000f1000720c */ /* 0x008fda0003f06270 */
[----:B------:R-:W-:-:S05]  /*0270*/  @!P0 IADD3 R11, PT, PT, R10, 0x2, RZ ;  /* 0x000000020a0b8810 */ /* 0x000fca0007ffe0ff */
[----:B------:R-:W-:-:S06]  /*0280*/  IMAD.WIDE R16, R11, 0x4, R8 ;  /* 0x000000040b107825 */ /* 0x000fcc00078e0208 */
[----:B------:R-:W4:Y:S02]  /*0290*/  LDG.E R16, desc[UR8][R16.64] ;  /* 0x0000000810107981 */ /* 0x000f24000c1e1900 */
[----:B----4-:R-:W-:Y:S02]  /*02a0*/  ISETP.GE.AND P0, PT, R19, R16, PT ;  /* 0x000000101300720c */ /* 0x010fe40003f06270 */
[----:B------:R-:W2:Y:S11]  /*02b0*/  LDG.E R19, desc[UR8][R6.64+0xc] ;  /* 0x00000c0806137981 */ /* 0x000eb6000c1e1900 */
[----:B------:R-:W-:-:S04]  /*02c0*/  @!P0 VIADD R11, R10, 0x3 ;  /* 0x000000030a0b8836 */ /* 0x000fc80000000000 */
[----:B------:R-:W-:-:S06]  /*02d0*/  IMAD.WIDE R12, R11, 0x4, R8 ;  /* 0x000000040b0c7825 */ /* 0x000fcc00078e0208 */
[----:B------:R-:W2:Y:S02]  /*02e0*/  LDG.E R12, desc[UR8][R12.64] ;  /* 0x000000080c0c7981 */ /* 0x000ea4000c1e1900 */
[----:B--2---:R-:W-:Y:S02]  /*02f0*/  ISETP.GE.AND P0, PT, R19, R12, PT ;  /* 0x0000000c1300720c */ /* 0x004fe40003f06270 */
[----:B------:R-:W2:Y:S11]  /*0300*/  LDG.E R19, desc[UR8][R6.64+0x10] ;  /* 0x0000100806137981 */ /* 0x000eb6000c1e1900 */
[----:B------:R-:W-:-:S04]  /*0310*/  @!P0 VIADD R11, R10, 0x4 ;  /* 0x000000040a0b8836 */ /* 0x000fc80000000000 */
[----:B------:R-:W-:-:S06]  /*0320*/  IMAD.WIDE R14, R11, 0x4, R8 ;  /* 0x000000040b0e7825 */ /* 0x000fcc00078e0208 */
[----:B------:R-:W2:Y:S02]  /*0330*/  LDG.E R14, desc[UR8][R14.64] ;  /* 0x000000080e0e7981 */ /* 0x000ea4000c1e1900 */
[----:B--2---:R-:W-:Y:S02]  /*0340*/  ISETP.GE.AND P0, PT, R19, R14, PT ;  /* 0x0000000e1300720c */ /* 0x004fe40003f06270 */
[----:B------:R-:W2:Y:S11]  /*0350*/  LDG.E R19, desc[UR8][R6.64+0x14] ;  /* 0x0000140806137981 */ /* 0x000eb6000c1e1900 */
[----:B------:R-:W-:-:S05]  /*0360*/  @!P0 IADD3 R11, PT, PT, R10, 0x5, RZ ;  /* 0x000000050a0b8810 */ /* 0x000fca0007ffe0ff */
        /* <DEDUP_REMOVED lines=38> */
[----:B------:R-:W2:Y:S04]  /*05d0*/  LDG.E R19, desc[UR8][R6.64+0x34] ;  /* 0x0000340806137981 */ /* 0x000ea8000c1e1900 */
[----:B------:R-:W3:Y:S07]  /*05e0*/  LDG.E R12, desc[UR8][R6.64+0x3c] ;  /* 0x00003c08060c7981 */ /* 0x000eee000c1e1900 */
        /* <DEDUP_REMOVED lines=8> */
[----:B--2---:R-:W-:-:S13]  /*0670*/  ISETP.GE.AND P0, PT, R19, R16, PT ;  /* 0x000000101300720c */ /* 0x004fda0003f06270 */
[----:B------:R-:W-:-:S04]  /*0680*/  @!P0 VIADD R11, R10, 0xf ;  /* 0x0000000f0a0b8836 */ /* 0x000fc80000000000 */
[----:B------:R-:W-:-:S06]  /*0690*/  IMAD.WIDE R8, R11, 0x4, R8 ;  /* 0x000000040b087825 */ /* 0x000fcc00078e0208 */
[----:B------:R-:W3:Y:S01]  /*06a0*/  LDG.E R9, desc[UR8][R8.64] ;  /* 0x0000000808097981 */ /* 0x000ee2000c1e1900 */
[----:B------:R-:W-:-:S05]  /*06b0*/  VIADD R5, R5, 0x10 ;  /* 0x0000001005057836 */ /* 0x000fca0000000000 */
[----:B------:R-:W-:Y:S02]  /*06c0*/  ISETP.NE.AND P1, PT, R5, RZ, PT ;  /* 0x000000ff0500720c */ /* 0x000fe40003f25270 */
[----:B------:R-:W-:Y:S02]  /*06d0*/  IADD3 R10, PT, PT, R10, 0x10, RZ ;  /* 0x000000100a0a7810 */ /* 0x000fe40007ffe0ff */
[----:B---3--:R-:W-:-:S04]  /*06e0*/  ISETP.GE.AND P0, PT, R12, R9, PT ;  /* 0x000000090c00720c */ /* 0x008fc80003f06270 */
[----:B------:R-:W-:-:S05]  /*06f0*/  SEL R11, R10, R11, !P0 ;  /* 0x0000000b0a0b7207 */ /* 0x000fca0004000000 */
[----:B------:R-:W-:Y:S05]  /*0700*/  @P1 BRA `(.L_x_1) ;  /* 0xfffffff800a41947 */ /* 0x000fea000383ffff */
[----:B------:R-:W-:-:S07]  /*0710*/  VIADD R6, R10, 0x1 ;  /* 0x000000010a067836 */ /* 0x000fce0000000000 */
.L_x_0:
[----:B------:R-:W-:-:S13]  /*0720*/  LOP3.LUT P0, RZ, R18, 0xf, RZ, 0xc0, !PT ;  /* 0x0000000f12ff7812 */ /* 0x000fda000780c0ff */
[----:B------:R-:W-:Y:S05]  /*0730*/  @!P0 BRA `(.L_x_2) ;  /* 0x0000000400a48947 */ /* 0x000fea0003800000 */
[----:B------:R-:W-:-:S05]  /*0740*/  LOP3.LUT R5, RZ, R3, RZ, 0x33, !PT ;  /* 0x00000003ff057212 */ /* 0x000fca00078e33ff */
[----:B0-----:R-:W-:-:S05]  /*0750*/  VIADD R5, R5, UR6 ;  /* 0x0000000605057c36 */ /* 0x001fca0008000000 */
[----:B------:R-:W-:-:S04]  /*0760*/  LOP3.LUT R5, R5, 0xf, RZ, 0xc0, !PT ;  /* 0x0000000f05057812 */ /* 0x000fc800078ec0ff */
[C---:B------:R-:W-:Y:S02]  /*0770*/  IADD3 R7, PT, PT, R5.reuse, -0x1, RZ ;  /* 0xffffffff05077810 */ /* 0x040fe40007ffe0ff */
[----:B------:R-:W-:Y:S02]  /*0780*/  LOP3.LUT P0, RZ, R5, 0x7, RZ, 0xc0, !PT ;  /* 0x0000000705ff7812 */ /* 0x000fe4000780c0ff */
[----:B------:R-:W-:-:S13]  /*0790*/  ISETP.GE.U32.AND P1, PT, R7, 0x7, PT ;  /* 0x000000070700780c */ /* 0x000fda0003f26070 */
[----:B------:R-:W-:Y:S05]  /*07a0*/  @!P1 BRA `(.L_x_3) ;  /* 0x0000000000ac9947 */ /* 0x000fea0003800000 */
[----:B------:R-:W0:Y:S02]  /*07b0*/  LDC.64 R12, c[0x0][0x380] ;  /* 0x0000e000ff0c7b82 */ /* 0x000e240000000a00 */
[----:B0-----:R-:W-:-:S04]  /*07c0*/  IMAD.WIDE R14, R11, 0x4, R12 ;  /* 0x000000040b0e7825 */ /* 0x001fc800078e020c */
[C---:B------:R-:W-:Y:S02]  /*07d0*/  IMAD.WIDE.U32 R8, R6.reuse, 0x4, R12 ;  /* 0x0000000406087825 */ /* 0x040fe400078e000c */
[----:B-1----:R-:W2:Y:S04]  /*07e0*/  LDG.E R14, desc[UR8][R14.64] ;  /* 0x000000080e0e7981 */ /* 0x002ea8000c1e1900 */
[----:B------:R-:W2:Y:S02]  /*07f0*/  LDG.E R5, desc[UR8][R8.64] ;  /* 0x0000000808057981 */ /* 0x000ea4000c1e1900 */
[----:B--2---:R-:W-:Y:S02]  /*0800*/  ISETP.GE.AND P1, PT, R5, R14, PT ;  /* 0x0000000e0500720c */ /* 0x004fe40003f26270 */
[----:B------:R-:W2:Y:S02]  /*0810*/  LDG.E R5, desc[UR8][R8.64+0x4] ;  /* 0x0000040808057981 */ /* 0x000ea4000c1e1900 */
[----:B------:R-:W-:-:S05]  /*0820*/  SEL R11, R6, R11, !P1 ;  /* 0x0000000b060b7207 */ /* 0x000fca0004800000 */
        /* <DEDUP_REMOVED lines=33> */
[C---:B------:R-:W-:Y:S02]  /*0a40*/  @!P1 VIADD R11, R6.reuse, 0x7 ;  /* 0x00000007060b9836 */ /* 0x040fe40000000000 */
[----:B------:R-:W-:-:S07]  /*0a50*/  VIADD R6, R6, 0x8 ;  /* 0x0000000806067836 */ /* 0x000fce0000000000 */
.L_x_3:
[----:B------:R-:W-:Y:S05]  /*0a60*/  @!P0 BRA `(.L_x_2) ;  /* 0x0000000000d88947 */ /* 0x000fea0003800000 */
[----:B------:R-:W-:-:S04]  /*0a70*/  LOP3.LUT R5, RZ, R2, RZ, 0x33, !PT ;  /* 0x00000002ff057212 */ /* 0x000fc800078e33ff */
[----:B------:R-:W-:-:S04]  /*0a80*/  IADD3 R5, PT, PT, R5, UR6, RZ ;  /* 0x0000000605057c10 */ /* 0x000fc8000fffe0ff */
[----:B------:R-:W-:-:S04]  /*0a90*/  LOP3.LUT R5, R5, 0xffff, RZ, 0xc0, !PT ;  /* 0x0000ffff05057812 */ /* 0x000fc800078ec0ff */
[C---:B------:R-:W-:Y:S02]  /*0aa0*/  LOP3.LUT R7, R5.reuse, 0x7, RZ, 0xc0, !PT ;  /* 0x0000000705077812 */ /* 0x040fe400078ec0ff */
[----:B------:R-:W-:-:S03]  /*0ab0*/  LOP3.LUT R5, R5, 0x3, RZ, 0xc0, !PT ;  /* 0x0000000305057812 */ /* 0x000fc600078ec0ff */
[----:B------:R-:W-:Y:S01]  /*0ac0*/  VIADD R7, R7, 0xffffffff ;  /* 0xffffffff07077836 */ /* 0x000fe20000000000 */
[----:B------:R-:W-:-:S04]  /*0ad0*/  ISETP.NE.AND P0, PT, R5, RZ, PT ;  /* 0x000000ff0500720c */ /* 0x000fc80003f05270 */
[----:B------:R-:W-:-:S13]  /*0ae0*/  ISETP.GE.U32.AND P1, PT, R7, 0x3, PT ;  /* 0x000000030700780c */ /* 0x000fda0003f26070 */
[----:B------:R-:W-:Y:S05]  /*0af0*/  @!P1 BRA `(.L_x_4) ;  /* 0x0000000000609947 */ /* 0x000fea0003800000 */
[----:B------:R-:W0:Y:S02]  /*0b00*/  LDC.64 R12, c[0x0][0x380] ;  /* 0x0000e000ff0c7b82 */ /* 0x000e240000000a00 */
[----:B0-----:R-:W-:-:S04]  /*0b10*/  IMAD.WIDE R14, R11, 0x4, R12 ;  /* 0x000000040b0e7825 */ /* 0x001fc800078e020c */
[----:B------:R-:W-:Y:S02]  /*0b20*/  IMAD.WIDE.U32 R8, R6, 0x4, R12 ;  /* 0x0000000406087825 */ /* 0x000fe400078e000c */
[----:B-1----:R-:W2:Y:S04]  /*0b30*/  LDG.E R14, desc[UR8][R14.64] ;  /* 0x000000080e0e7981 */ /* 0x002ea8000c1e1900 */
[----:B------:R-:W2:Y:S04]  /*0b40*/  LDG.E R7, desc[UR8][R8.64] ;  /* 0x0000000808077981 */ /* 0x000ea8000c1e1900 */
[----:B------:R-:W3:Y:S04]  /*0b50*/  LDG.E R16, desc[UR8][R8.64+0x4] ;  /* 0x0000040808107981 */ /* 0x000ee8000c1e1900 */
[----:B------:R-:W4:Y:S01]  /*0b60*/  LDG.E R18, desc[UR8][R8.64+0x8] ;  /* 0x0000080808127981 */ /* 0x000f22000c1e1900 */
[----:B--2---:R-:W-:-:S03]  /*0b70*/  ISETP.GE.AND P1, PT, R7, R14, PT ;  /* 0x0000000e0700720c */ /* 0x004fc60003f26270 */
[----:B------:R-:W2:Y:S01]  /*0b80*/  LDG.E R14, desc[UR8][R8.64+0xc] ;  /* 0x00000c08080e7981 */ /* 0x000ea2000c1e1900 */
[----:B------:R-:W-:-:S05]  /*0b90*/  SEL R7, R6, R11, !P1 ;  /* 0x0000000b06077207 */ /* 0x000fca0004800000 */
[----:B------:R-:W-:-:S06]  /*0ba0*/  IMAD.WIDE R10, R7, 0x4, R12 ;  /* 0x00000004070a7825 */ /* 0x000fcc00078e020c */
[----:B------:R-:W3:Y:S02]  /*0bb0*/  LDG.E R11, desc[UR8][R10.64] ;  /* 0x000000080a0b7981 */ /* 0x000ee4000c1e1900 */
[----:B---3--:R-:W-:-:S13]  /*0bc0*/  ISETP.GE.AND P1, PT, R16, R11, PT ;  /* 0x0000000b1000720c */ /* 0x008fda0003f26270 */
[----:B------:R-:W-:-:S04]  /*0bd0*/  @!P1 VIADD R7, R6, 0x1 ;  /* 0x0000000106079836 */ /* 0x000fc80000000000 */
[----:B------:R-:W-:-:S06]  /*0be0*/  IMAD.WIDE R16, R7, 0x4, R12 ;  /* 0x0000000407107825 */ /* 0x000fcc00078e020c */
[----:B------:R-:W4:Y:S02]  /*0bf0*/  LDG.E R17, desc[UR8][R16.64] ;  /* 0x0000000810117981 */ /* 0x000f24000c1e1900 */
[----:B----4-:R-:W-:-:S13]  /*0c00*/  ISETP.GE.AND P1, PT, R18, R17, PT ;  /* 0x000000111200720c */ /* 0x010fda0003f26270 */
[----:B------:R-:W-:-:S05]  /*0c10*/  @!P1 IADD3 R7, PT, PT, R6, 0x2, RZ ;  /* 0x0000000206079810 */ /* 0x000fca0007ffe0ff */
[----:B------:R-:W-:-:S06]  /*0c20*/  IMAD.WIDE R12, R7, 0x4, R12 ;  /* 0x00000004070c7825 */ /* 0x000fcc00078e020c */
[----:B------:R-:W2:Y:S02]  /*0c30*/  LDG.E R13, desc[UR8][R12.64] ;  /* 0x000000080c0d7981 */ /* 0x000ea4000c1e1900 */
[----:B--2---:R-:W-:-:S13]  /*0c40*/  ISETP.GE.AND P1, PT, R14, R13, PT ;  /* 0x0000000d0e00720c */ /* 0x004fda0003f26270 */
[C---:B------:R-:W-:Y:S02]  /*0c50*/  @!P1 VIADD R7, R6.reuse, 0x3 ;  /* 0x0000000306079836 */ /* 0x040fe40000000000 */
[----:B------:R-:W-:-:S03]  /*0c60*/  VIADD R6, R6, 0x4 ;  /* 0x0000000406067836 */ /* 0x000fc60000000000 */
[----:B------:R-:W-:-:S07]  /*0c70*/  MOV R11, R7 ;  /* 0x00000007000b7202 */ /* 0x000fce0000000f00 */
.L_x_4:
[----:B------:R-:W-:Y:S05]  /*0c80*/  @!P0 BRA `(.L_x_2) ;  /* 0x0000000000508947 */ /* 0x000fea0003800000 */
[----:B------:R-:W0:Y:S02]  /*0c90*/  LDC.64 R12, c[0x0][0x380] ;  /* 0x0000e000ff0c7b82 */ /* 0x000e240000000a00 */
[----:B0-----:R-:W-:-:S04]  /*0ca0*/  IMAD.WIDE R14, R11, 0x4, R12 ;  /* 0x000000040b0e7825 */ /* 0x001fc800078e020c */
[----:B------:R-:W-:Y:S02]  /*0cb0*/  IMAD.WIDE.U32 R8, R6, 0x4, R12 ;  /* 0x0000000406087825 */ /* 0x000fe400078e000c */
[----:B-1----:R-:W2:Y:S04]  /*0cc0*/  LDG.E R14, desc[UR8][R14.64] ;  /* 0x000000080e0e7981 */ /* 0x002ea8000c1e1900 */
[----:B------:R-:W2:Y:S01]  /*0cd0*/  LDG.E R7, desc[UR8][R8.64] ;  /* 0x0000000808077981 */ /* 0x000ea2000c1e1900 */
[----:B------:R-:W-:Y:S02]  /*0ce0*/  ISETP.NE.AND P1, PT, R5, 0x1, PT ;  /* 0x000000010500780c */ /* 0x000fe40003f25270 */
[----:B--2---:R-:W-:-:S04]  /*0cf0*/  ISETP.GE.AND P0, PT, R7, R14, PT ;  /* 0x0000000e0700720c */ /* 0x004fc80003f06270 */
[----:B------:R-:W-:-:S07]  /*0d00*/  SEL R11, R6, R11, !P0 ;  /* 0x0000000b060b7207 */ /* 0x000fce0004000000 */
[----:B------:R-:W-:Y:S05]  /*0d10*/  @!P1 BRA `(.L_x_2) ;  /* 0x00000000002c9947 */ /* 0x000fea0003800000 */
[----:B------:R-:W-:Y:S01]  /*0d20*/  IMAD.WIDE R14, R11, 0x4, R12 ;  /* 0x000000040b0e7825 */ /* 0x000fe200078e020c */
[----:B------:R-:W2:Y:S05]  /*0d30*/  LDG.E R7, desc[UR8][R8.64+0x4] ;  /* 0x0000040808077981 */ /* 0x000eaa000c1e1900 */
[----:B------:R-:W2:Y:S01]  /*0d40*/  LDG.E R14, desc[UR8][R14.64] ;  /* 0x000000080e0e7981 */ /* 0x000ea2000c1e1900 */
[----:B------:R-:W-:-:S13]  /*0d50*/  ISETP.NE.AND P0, PT, R5, 0x2, PT ;  /* 0x000000020500780c */ /* 0x000fda0003f05270 */
[----:B------:R-:W3:Y:S01]  /*0d60*/  @P0 LDG.E R5, desc[UR8][R8.64+0x8] ;  /* 0x0000080808050981 */ /* 0x000ee2000c1e1900 */
[----:B--2---:R-:W-:-:S13]  /*0d70*/  ISETP.GE.AND P1, PT, R7, R14, PT ;  /* 0x0000000e0700720c */ /* 0x004fda0003f26270 */
[----:B------:R-:W-:-:S04]  /*0d80*/  @!P1 VIADD R11, R6, 0x1 ;  /* 0x00000001060b9836 */ /* 0x000fc80000000000 */
[----:B------:R-:W-:-:S06]  /*0d90*/  @P0 IMAD.WIDE R12, R11, 0x4, R12 ;  /* 0x000000040b0c0825 */ /* 0x000fcc00078e020c */
[----:B------:R-:W3:Y:S02]  /*0da0*/  @P0 LDG.E R12, desc[UR8][R12.64] ;  /* 0x000000080c0c0981 */ /* 0x000ee4000c1e1900 */
[----:B---3--:R-:W-:-:S13]  /*0db0*/  ISETP.GE.OR P1, PT, R5, R12, !P0 ;  /* 0x0000000c0500720c */ /* 0x008fda0004726670 */
[----:B------:R-:W-:-:S07]  /*0dc0*/  @!P1 VIADD R11, R6, 0x2 ;  /* 0x00000002060b9836 */ /* 0x000fce0000000000 */
.L_x_2:
[----:B------:R-:W2:Y:S02]  /*0dd0*/  LDC.64 R6, c[0x0][0x380] ;  /* 0x0000e000ff067b82 */ /* 0x000ea40000000a00 */
[----:B--2---:R-:W-:-:S04]  /*0de0*/  IMAD.WIDE R8, R11, 0x4, R6 ;  /* 0x000000040b087825 */ /* 0x004fc800078e0206 */
[----:B------:R-:W-:Y:S01]  /*0df0*/  IMAD.WIDE.U32 R4, R4, 0x4, R6 ;  /* 0x0000000404047825 */ /* 0x000fe200078e0006 */
[----:B-1----:R-:W2:Y:S04]  /*0e00*/  LDG.E R11, desc[UR8][R8.64] ;  /* 0x00000008080b7981 */ /* 0x002ea8000c1e1900 */
[----:B------:R-:W3:Y:S01]  /*0e10*/  LDG.E R7, desc[UR8][R4.64] ;  /* 0x0000000804077981 */ /* 0x000ee2000c1e1900 */
[----:B------:R-:W-:Y:S01]  /*0e20*/  ISETP.NE.AND P0, PT, R0, UR4, PT ;  /* 0x0000000400007c0c */ /* 0x000fe2000bf05270 */
[----:B------:R-:W-:Y:S01]  /*0e30*/  VIADD R2, R2, 0x1 ;  /* 0x0000000102027836 */ /* 0x000fe20000000000 */
[----:B------:R-:W-:Y:S01]  /*0e40*/  IADD3 R3, PT, PT, R3, 0x1, RZ ;  /* 0x0000000103037810 */ /* 0x000fe20007ffe0ff */
[----:B--2---:R2:W-:Y:S04]  /*0e50*/  STG.E desc[UR8][R4.64], R11 ;  /* 0x0000000b04007986 */ /* 0x0045e8000c101908 */
[----:B---3--:R2:W-:Y:S06]  /*0e60*/  STG.E desc[UR8][R8.64], R7 ;  /* 0x0000000708007986 */ /* 0x0085ec000c101908 */
[----:B------:R-:W-:Y:S05]  /*0e70*/  @P0 BRA `(.L_x_5) ;  /* 0xfffffff000940947 */ /* 0x000fea000383ffff */
[----:B0-----:R-:W-:Y:S05]  /*0e80*/  EXIT ;  /* 0x000000000000794d */ /* 0x001fea0003800000 */
.L_x_6:
[----:B------:R-:W-:-:S00]  /*0e90*/  BRA `(.L_x_6) ;  /* 0xfffffffc00fc7947 */ /* 0x000fc0000383ffff */
[----:B------:R-:W-:-:S00]  /*0ea0*/  NOP ;  /* 0x0000000000007918 */ /* 0x000fc00000000000 */
        /* <DEDUP_REMOVED lines=13> */
.L_x_7:


//--------------------- .nv.shared.reserved.0     --------------------------
	.section	.nv.shared.reserved.0,"aw",@nobits
	.weak		__nv_reservedSMEM_offset_0_alias
	.size		__nv_reservedSMEM_offset_0_alias, 0, 64
	.other		__nv_reservedSMEM_offset_0_alias,@"STO_CUDA_RESERVED_SHARED STV_DEFAULT"
__nv_reservedSMEM_offset_0_alias:
	.zero		0
	.zero		64


//--------------------- .nv.constant0._Z14selection_sortPii --------------------------
	.section	.nv.constant0._Z14selection_sortPii,"a",@progbits
	.sectionflags	@""
	.align	4
.nv.constant0._Z14selection_sortPii:
	.zero		908


//--------------------- SYMBOLS --------------------------

	.type		.nv.reservedSmem.offset0,@object
	.size		.nv.reservedSmem.offset0,0x4
